	.headerflags	@"EF_CUDA_TEXMODE_UNIFIED EF_CUDA_64BIT_ADDRESS EF_CUDA_ACCELERATORS EF_CUDA_SM90 EF_CUDA_VIRTUAL_SM(EF_CUDA_SM90)"
	.elftype	@"ET_EXEC"


//--------------------- .nv.info                  --------------------------
	.section	.nv.info,"",@"SHT_CUDA_INFO"
	.align	4


	//----- nvinfo : EIATTR_REGCOUNT
	.align		4
        /*0000*/ 	.byte	0x04, 0x2f
        /*0002*/ 	.short	(.L_1 - .L_0)
	.align		4
.L_0:
        /*0004*/ 	.word	index@(triton_poi_fused__unsafe_index_add_convolution_mul_sigmoid_sub_55)
        /*0008*/ 	.word	0x00000018


	//----- nvinfo : EIATTR_MIN_STACK_SIZE
	.align		4
.L_1:
        /*000c*/ 	.byte	0x04, 0x12
        /*000e*/ 	.short	(.L_3 - .L_2)
	.align		4
.L_2:
        /*0010*/ 	.word	index@(triton_poi_fused__unsafe_index_add_convolution_mul_sigmoid_sub_55)
        /*0014*/ 	.word	0x00000000


	//----- nvinfo : EIATTR_FRAME_SIZE
	.align		4
.L_3:
        /*0018*/ 	.byte	0x04, 0x11
        /*001a*/ 	.short	(.L_5 - .L_4)
	.align		4
.L_4:
        /*001c*/ 	.word	index@(triton_poi_fused__unsafe_index_add_convolution_mul_sigmoid_sub_55)
        /*0020*/ 	.word	0x00000000


	//----- nvinfo : EIATTR_MIN_STACK_SIZE
	.align		4
.L_5:
        /*0024*/ 	.byte	0x04, 0x12
        /*0026*/ 	.short	(.L_7 - .L_6)
	.align		4
.L_6:
        /*0028*/ 	.word	index@(triton_poi_fused__unsafe_index_add_convolution_mul_sigmoid_sub_55)
        /*002c*/ 	.word	0x00000000
.L_7:


//--------------------- .nv.info.triton_poi_fused__unsafe_index_add_convolution_mul_sigmoid_sub_55 --------------------------
	.section	.nv.info.triton_poi_fused__unsafe_index_add_convolution_mul_sigmoid_sub_55,"",@"SHT_CUDA_INFO"
	.sectionflags	@""
	.align	4


	//----- nvinfo : EIATTR_CUDA_API_VERSION
	.align		4
        /*0000*/ 	.byte	0x04, 0x37
        /*0002*/ 	.short	(.L_9 - .L_8)
.L_8:
        /*0004*/ 	.word	0x0000007c


	//----- nvinfo : EIATTR_KPARAM_INFO
	.align		4
.L_9:
        /*0008*/ 	.byte	0x04, 0x17
        /*000a*/ 	.short	(.L_11 - .L_10)
.L_10:
        /*000c*/ 	.word	0x00000000
        /*0010*/ 	.short	0x0009
        /*0012*/ 	.short	0x0048
        /*0014*/ 	.byte	0x00, 0xf0, 0x11, 0x00


	//----- nvinfo : EIATTR_KPARAM_INFO
	.align		4
.L_11:
        /*0018*/ 	.byte	0x04, 0x17
        /*001a*/ 	.short	(.L_13 - .L_12)
.L_12:
        /*001c*/ 	.word	0x00000000
        /*0020*/ 	.short	0x0008
        /*0022*/ 	.short	0x0040
        /*0024*/ 	.byte	0x00, 0xf4, 0x21, 0x00


	//----- nvinfo : EIATTR_KPARAM_INFO
	.align		4
.L_13:
        /*0028*/ 	.byte	0x04, 0x17
        /*002a*/ 	.short	(.L_15 - .L_14)
.L_14:
        /*002c*/ 	.word	0x00000000
        /*0030*/ 	.short	0x0007
        /*0032*/ 	.short	0x0038
        /*0034*/ 	.byte	0x00, 0xf4, 0x21, 0x00


	//----- nvinfo : EIATTR_KPARAM_INFO
	.align		4
.L_15:
        /*0038*/ 	.byte	0x04, 0x17
        /*003a*/ 	.short	(.L_17 - .L_16)
.L_16:
        /*003c*/ 	.word	0x00000000
        /*0040*/ 	.short	0x0006
        /*0042*/ 	.short	0x0030
        /*0044*/ 	.byte	0x00, 0xf4, 0x21, 0x00


	//----- nvinfo : EIATTR_KPARAM_INFO
	.align		4
.L_17:
        /*0048*/ 	.byte	0x04, 0x17
        /*004a*/ 	.short	(.L_19 - .L_18)
.L_18:
        /*004c*/ 	.word	0x00000000
        /*0050*/ 	.short	0x0005
        /*0052*/ 	.short	0x0028
        /*0054*/ 	.byte	0x00, 0xf4, 0x21, 0x00


	//----- nvinfo : EIATTR_KPARAM_INFO
	.align		4
.L_19:
        /*0058*/ 	.byte	0x04, 0x17
        /*005a*/ 	.short	(.L_21 - .L_20)
.L_20:
        /*005c*/ 	.word	0x00000000
        /*0060*/ 	.short	0x0004
        /*0062*/ 	.short	0x0020
        /*0064*/ 	.byte	0x00, 0xf4, 0x21, 0x00


	//----- nvinfo : EIATTR_KPARAM_INFO
	.align		4
.L_21:
        /*0068*/ 	.byte	0x04, 0x17
        /*006a*/ 	.short	(.L_23 - .L_22)
.L_22:
        /*006c*/ 	.word	0x00000000
        /*0070*/ 	.short	0x0003
        /*0072*/ 	.short	0x0018
        /*0074*/ 	.byte	0x00, 0xf4, 0x21, 0x00


	//----- nvinfo : EIATTR_KPARAM_INFO
	.align		4
.L_23:
        /*0078*/ 	.byte	0x04, 0x17
        /*007a*/ 	.short	(.L_25 - .L_24)
.L_24:
        /*007c*/ 	.word	0x00000000
        /*0080*/ 	.short	0x0002
        /*0082*/ 	.short	0x0010
        /*0084*/ 	.byte	0x00, 0xf4, 0x21, 0x00


	//----- nvinfo : EIATTR_KPARAM_INFO
	.align		4
.L_25:
        /*0088*/ 	.byte	0x04, 0x17
        /*008a*/ 	.short	(.L_27 - .L_26)
.L_26:
        /*008c*/ 	.word	0x00000000
        /*0090*/ 	.short	0x0001
        /*0092*/ 	.short	0x0008
        /*0094*/ 	.byte	0x00, 0xf4, 0x21, 0x00


	//----- nvinfo : EIATTR_KPARAM_INFO
	.align		4
.L_27:
        /*0098*/ 	.byte	0x04, 0x17
        /*009a*/ 	.short	(.L_29 - .L_28)
.L_28:
        /*009c*/ 	.word	0x00000000
        /*00a0*/ 	.short	0x0000
        /*00a2*/ 	.short	0x0000
        /*00a4*/ 	.byte	0x00, 0xf4, 0x21, 0x00


	//----- nvinfo : EIATTR_SPARSE_MMA_MASK
	.align		4
.L_29:
        /*00a8*/ 	.byte	0x03, 0x50
        /*00aa*/ 	.short	0x0000


	//----- nvinfo : EIATTR_MAXREG_COUNT
	.align		4
        /*00ac*/ 	.byte	0x03, 0x1b
        /*00ae*/ 	.short	0x00ff


	//----- nvinfo : EIATTR_EXIT_INSTR_OFFSETS
	.align		4
        /*00b0*/ 	.byte	0x04, 0x1c
        /*00b2*/ 	.short	(.L_31 - .L_30)


	//   ....[0]....
.L_30:
        /*00b4*/ 	.word	0x000006a0


	//----- nvinfo : EIATTR_REQNTID
	.align		4
.L_31:
        /*00b8*/ 	.byte	0x04, 0x10
        /*00ba*/ 	.short	(.L_33 - .L_32)
.L_32:
        /*00bc*/ 	.word	0x00000080
        /*00c0*/ 	.word	0x00000001
        /*00c4*/ 	.word	0x00000001


	//----- nvinfo : EIATTR_CBANK_PARAM_SIZE
	.align		4
.L_33:
        /*00c8*/ 	.byte	0x03, 0x19
        /*00ca*/ 	.short	0x004c


	//----- nvinfo : EIATTR_PARAM_CBANK
	.align		4
        /*00cc*/ 	.byte	0x04, 0x0a
        /*00ce*/ 	.short	(.L_35 - .L_34)
	.align		4
.L_34:
        /*00d0*/ 	.word	index@(.nv.constant0.triton_poi_fused__unsafe_index_add_convolution_mul_sigmoid_sub_55)
        /*00d4*/ 	.short	0x0210
        /*00d6*/ 	.short	0x004c


	//----- nvinfo : EIATTR_SW_WAR
	.align		4
.L_35:
        /*00d8*/ 	.byte	0x04, 0x36
        /*00da*/ 	.short	(.L_37 - .L_36)
.L_36:
        /*00dc*/ 	.word	0x00000008
.L_37:


//--------------------- .nv.callgraph             --------------------------
	.section	.nv.callgraph,"",@"SHT_CUDA_CALLGRAPH"
	.align	4
	.sectionentsize	8
	.align		4
        /*0000*/ 	.word	0x00000000
	.align		4
        /*0004*/ 	.word	0xffffffff
	.align		4
        /*0008*/ 	.word	0x00000000
	.align		4
        /*000c*/ 	.word	0xfffffffe
	.align		4
        /*0010*/ 	.word	0x00000000
	.align		4
        /*0014*/ 	.word	0xfffffffd
	.align		4
        /*0018*/ 	.word	0x00000000
	.align		4
        /*001c*/ 	.word	0xfffffffc


//--------------------- .text.triton_poi_fused__unsafe_index_add_convolution_mul_sigmoid_sub_55 --------------------------
	.section	.text.triton_poi_fused__unsafe_index_add_convolution_mul_sigmoid_sub_55,"ax",@progbits
	.align	128
        .global         triton_poi_fused__unsafe_index_add_convolution_mul_sigmoid_sub_55
        .type           triton_poi_fused__unsafe_index_add_convolution_mul_sigmoid_sub_55,@function
        .size           triton_poi_fused__unsafe_index_add_convolution_mul_sigmoid_sub_55,(.L_x_1 - triton_poi_fused__unsafe_index_add_convolution_mul_sigmoid_sub_55)
        .other          triton_poi_fused__unsafe_index_add_convolution_mul_sigmoid_sub_55,@"STO_CUDA_ENTRY STV_DEFAULT"
triton_poi_fused__unsafe_index_add_convolution_mul_sigmoid_sub_55:
.text.triton_poi_fused__unsafe_index_add_convolution_mul_sigmoid_sub_55:
[----:B------:R-:W-:Y:S01]  /*0000*/  LDC R1, c[0x0][0x28] ;  /* 0x00000a00ff017b82 */ /* 0x000fe20000000800 */
[----:B------:R-:W1:Y:S07]  /*0010*/  S2R R3, SR_TID.X ;  /* 0x0000000000037919 */ /* 0x000e6e0000002100 */
[----:B------:R-:W2:Y:S01]  /*0020*/  LDC.64 R14, c[0x0][0x218] ;  /* 0x00008600ff0e7b82 */ /* 0x000ea20000000a00 */
[----:B------:R-:W-:Y:S01]  /*0030*/  ULDC.64 UR4, c[0x0][0x208] ;  /* 0x0000820000047ab9 */ /* 0x000fe20000000a00 */
[----:B------:R-:W-:Y:S01]  /*0040*/  ULDC.64 UR6, c[0x0][0x228] ;  /* 0x00008a0000067ab9 */ /* 0x000fe20000000a00 */
[----:B------:R-:W3:Y:S05]  /*0050*/  S2R R6, SR_CTAID.X ;  /* 0x0000000000067919 */ /* 0x000eea0000002500 */
[----:B------:R-:W4:Y:S08]  /*0060*/  LDC.64 R12, c[0x0][0x248] ;  /* 0x00009200ff0c7b82 */ /* 0x000f300000000a00 */
[----:B------:R-:W5:Y:S08]  /*0070*/  LDC.64 R4, c[0x0][0x220] ;  /* 0x00008800ff047b82 */ /* 0x000f700000000a00 */
[----:B------:R-:W5:Y:S01]  /*0080*/  LDC.64 R10, c[0x0][0x238] ;  /* 0x00008e00ff0a7b82 */ /* 0x000f620000000a00 */
[----:B-1----:R-:W-:-:S05]  /*0090*/  LOP3.LUT R3, R3, 0x7f, RZ, 0xc0, !PT ;  /* 0x0000007f03037812 */ /* 0x002fca00078ec0ff */
[----:B---3--:R-:W-:-:S05]  /*00a0*/  IMAD R0, R6, 0x80, R3 ;  /* 0x0000008006007824 */ /* 0x008fca00078e0203 */
[----:B------:R-:W-:-:S04]  /*00b0*/  SHF.R.S32.HI R3, RZ, 0x1f, R0 ;  /* 0x0000001fff037819 */ /* 0x000fc80000011400 */
[----:B------:R-:W-:-:S04]  /*00c0*/  LEA.HI R3, R3, R0, RZ, 0x6 ;  /* 0x0000000003037211 */ /* 0x000fc800078f30ff */
[----:B------:R-:W-:Y:S02]  /*00d0*/  SHF.R.S32.HI R2, RZ, 0x6, R3 ;  /* 0x00000006ff027819 */ /* 0x000fe40000011403 */
[----:B------:R-:W-:Y:S02]  /*00e0*/  LOP3.LUT R3, R3, 0xffffffc0, RZ, 0xc0, !PT ;  /* 0xffffffc003037812 */ /* 0x000fe400078ec0ff */
[----:B------:R-:W-:-:S03]  /*00f0*/  LEA.HI R7, R2, R2, RZ, 0x6 ;  /* 0x0000000202077211 */ /* 0x000fc600078f30ff */
[----:B------:R-:W-:Y:S01]  /*0100*/  IMAD.IADD R3, R0, 0x1, -R3 ;  /* 0x0000000100037824 */ /* 0x000fe200078e0a03 */
[----:B------:R-:W-:-:S05]  /*0110*/  LOP3.LUT R7, R7, 0xffffffc0, RZ, 0xc0, !PT ;  /* 0xffffffc007077812 */ /* 0x000fca00078ec0ff */
[----:B------:R-:W-:-:S04]  /*0120*/  IMAD.IADD R2, R2, 0x1, -R7 ;  /* 0x0000000102027824 */ /* 0x000fc800078e0a07 */
[----:B--2---:R-:W-:-:S05]  /*0130*/  IMAD.WIDE R14, R2, 0x8, R14 ;  /* 0x00000008020e7825 */ /* 0x004fca00078e020e */
[----:B------:R-:W2:Y:S01]  /*0140*/  LDG.E.EL.64 R8, desc[UR4][R14.64] ;  /* 0x000000040e087981 */ /* 0x000ea2000c2e1b00 */
[----:B----4-:R-:W-:-:S04]  /*0150*/  IMAD.WIDE R16, R2, 0x8, R12 ;  /* 0x0000000802107825 */ /* 0x010fc800078e020c */
[C---:B-----5:R-:W-:Y:S02]  /*0160*/  IMAD.WIDE R12, R3.reuse, 0x8, R4 ;  /* 0x00000008030c7825 */ /* 0x060fe400078e0204 */
[----:B------:R-:W3:Y:S02]  /*0170*/  LDG.E.EL.64 R4, desc[UR4][R16.64] ;  /* 0x0000000410047981 */ /* 0x000ee4000c2e1b00 */
[----:B0-----:R-:W-:Y:S02]  /*0180*/  IMAD.WIDE R10, R3, 0x8, R10 ;  /* 0x00000008030a7825 */ /* 0x001fe400078e020a */
[----:B------:R-:W4:Y:S04]  /*0190*/  LDG.E.EL.64 R12, desc[UR4][R12.64] ;  /* 0x000000040c0c7981 */ /* 0x000f28000c2e1b00 */
[----:B------:R-:W5:Y:S01]  /*01a0*/  LDG.E.EL.64 R10, desc[UR4][R10.64] ;  /* 0x000000040a0a7981 */ /* 0x000f62000c2e1b00 */
[----:B--2---:R-:W-:-:S04]  /*01b0*/  SHF.R.U32.HI R7, RZ, 0x1e, R9 ;  /* 0x0000001eff077819 */ /* 0x004fc80000011609 */
[----:B------:R-:W-:-:S04]  /*01c0*/  LOP3.LUT R7, R7, 0x2, RZ, 0xc0, !PT ;  /* 0x0000000207077812 */ /* 0x000fc800078ec0ff */
[----:B------:R-:W-:Y:S02]  /*01d0*/  IADD3 R8, P0, R8, R7, RZ ;  /* 0x0000000708087210 */ /* 0x000fe40007f1e0ff */
[----:B---3--:R-:W-:Y:S02]  /*01e0*/  SHF.R.U32.HI R7, RZ, 0x1e, R5 ;  /* 0x0000001eff077819 */ /* 0x008fe40000011605 */
[----:B----4-:R-:W-:Y:S02]  /*01f0*/  LEA R19, P1, R12, UR6, 0x2 ;  /* 0x000000060c137c11 */ /* 0x010fe4000f8210ff */
[----:B------:R-:W-:Y:S02]  /*0200*/  LOP3.LUT R7, R7, 0x2, RZ, 0xc0, !PT ;  /* 0x0000000207077812 */ /* 0x000fe400078ec0ff */
[----:B------:R-:W-:Y:S02]  /*0210*/  SHF.R.U32.HI R14, RZ, 0x1c, R13 ;  /* 0x0000001cff0e7819 */ /* 0x000fe4000001160d */
[----:B------:R-:W-:-:S02]  /*0220*/  IADD3.X R15, RZ, R9, RZ, P0, !PT ;  /* 0x00000009ff0f7210 */ /* 0x000fc400007fe4ff */
[----:B-----5:R-:W-:Y:S02]  /*0230*/  SHF.R.U32.HI R20, RZ, 0x1c, R11 ;  /* 0x0000001cff147819 */ /* 0x020fe4000001160b */
[----:B------:R-:W-:Y:S02]  /*0240*/  LEA.HI.X R9, R12, UR7, R13, 0x2, P1 ;  /* 0x000000070c097c11 */ /* 0x000fe400088f140d */
[----:B------:R-:W-:Y:S02]  /*0250*/  IADD3 R12, P2, R4, R7, RZ ;  /* 0x00000007040c7210 */ /* 0x000fe40007f5e0ff */
[----:B------:R-:W-:Y:S02]  /*0260*/  SHF.R.S32.HI R13, RZ, 0x18, R6 ;  /* 0x00000018ff0d7819 */ /* 0x000fe40000011406 */
[----:B------:R-:W-:Y:S01]  /*0270*/  LOP3.LUT R14, R14, 0x8, RZ, 0xc0, !PT ;  /* 0x000000080e0e7812 */ /* 0x000fe200078ec0ff */
[----:B------:R-:W-:Y:S01]  /*0280*/  IMAD.X R17, RZ, RZ, R5, P2 ;  /* 0x000000ffff117224 */ /* 0x000fe200010e0605 */
[----:B------:R-:W-:Y:S01]  /*0290*/  LEA R7, P0, R10, UR6, 0x2 ;  /* 0x000000060a077c11 */ /* 0x000fe2000f8010ff */
[----:B------:R-:W0:Y:S01]  /*02a0*/  LDC.64 R4, c[0x0][0x230] ;  /* 0x00008c00ff047b82 */ /* 0x000e220000000a00 */
[----:B------:R-:W-:-:S02]  /*02b0*/  LOP3.LUT R20, R20, 0x8, RZ, 0xc0, !PT ;  /* 0x0000000814147812 */ /* 0x000fc400078ec0ff */
[----:B------:R-:W-:Y:S02]  /*02c0*/  SGXT R13, R13, 0x1 ;  /* 0x000000010d0d781a */ /* 0x000fe40000000200 */
[----:B------:R-:W-:Y:S01]  /*02d0*/  IADD3 R14, P1, R14, R19, RZ ;  /* 0x000000130e0e7210 */ /* 0x000fe20007f3e0ff */
[----:B------:R-:W-:Y:S01]  /*02e0*/  IMAD.SHL.U32 R19, R8, 0x8, RZ ;  /* 0x0000000808137824 */ /* 0x000fe200078e00ff */
[----:B------:R-:W-:Y:S02]  /*02f0*/  LEA.HI.X R10, R10, UR7, R11, 0x2, P0 ;  /* 0x000000070a0a7c11 */ /* 0x000fe400080f140b */
[----:B------:R-:W-:Y:S01]  /*0300*/  IADD3 R20, P0, R20, R7, RZ ;  /* 0x0000000714147210 */ /* 0x000fe20007f1e0ff */
[----:B------:R-:W-:Y:S01]  /*0310*/  IMAD.X R21, RZ, RZ, R9, P1 ;  /* 0x000000ffff157224 */ /* 0x000fe200008e0609 */
[----:B------:R-:W-:Y:S01]  /*0320*/  LEA.HI R13, R13, R0, RZ, 0xc ;  /* 0x000000000d0d7211 */ /* 0x000fe200078f60ff */
[----:B------:R-:W1:Y:S01]  /*0330*/  LDC.64 R6, c[0x0][0x240] ;  /* 0x00009000ff067b82 */ /* 0x000e620000000a00 */
[----:B------:R-:W-:Y:S01]  /*0340*/  SHF.L.U64.HI R11, R8, 0x3, R15 ;  /* 0x00000003080b7819 */ /* 0x000fe2000001020f */
[----:B------:R-:W-:Y:S01]  /*0350*/  IMAD.X R9, RZ, RZ, R10, P0 ;  /* 0x000000ffff097224 */ /* 0x000fe200000e060a */
[----:B------:R-:W-:-:S02]  /*0360*/  SHF.L.U64.HI R18, R12, 0x3, R17 ;  /* 0x000000030c127819 */ /* 0x000fc40000010211 */
[----:B------:R-:W-:Y:S02]  /*0370*/  SHF.L.U32 R15, R12, 0x3, RZ ;  /* 0x000000030c0f7819 */ /* 0x000fe400000006ff */
[----:B------:R-:W-:Y:S02]  /*0380*/  IADD3 R12, P2, R20, R19, RZ ;  /* 0x00000013140c7210 */ /* 0x000fe40007f5e0ff */
[----:B------:R-:W-:Y:S02]  /*0390*/  SHF.R.S32.HI R10, RZ, 0xc, R13 ;  /* 0x0000000cff0a7819 */ /* 0x000fe4000001140d */
[----:B------:R-:W-:Y:S01]  /*03a0*/  IADD3 R16, P1, R19, R14, RZ ;  /* 0x0000000e13107210 */ /* 0x000fe20007f3e0ff */
[----:B------:R-:W-:Y:S01]  /*03b0*/  IMAD.X R13, R9, 0x1, R11, P2 ;  /* 0x00000001090d7824 */ /* 0x000fe200010e060b */
[----:B------:R-:W-:Y:S01]  /*03c0*/  IADD3 R14, P3, R15, R14, RZ ;  /* 0x0000000e0f0e7210 */ /* 0x000fe20007f7e0ff */
[----:B------:R-:W-:Y:S01]  /*03d0*/  IMAD.SHL.U32 R19, R10, 0x4, RZ ;  /* 0x000000040a137824 */ /* 0x000fe200078e00ff */
[----:B------:R-:W-:Y:S01]  /*03e0*/  IADD3 R8, P4, R15, R20, RZ ;  /* 0x000000140f087210 */ /* 0x000fe20007f9e0ff */
[----:B0-----:R-:W2:Y:S01]  /*03f0*/  LDG.E R4, desc[UR4][R4.64] ;  /* 0x0000000404047981 */ /* 0x001ea2000c1e1900 */
[----:B------:R-:W-:Y:S01]  /*0400*/  IADD3.X R17, R11, R21, RZ, P1, !PT ;  /* 0x000000150b117210 */ /* 0x000fe20000ffe4ff */
[----:B------:R-:W-:Y:S01]  /*0410*/  IMAD.X R15, R18, 0x1, R21, P3 ;  /* 0x00000001120f7824 */ /* 0x000fe200018e0615 */
[----:B------:R-:W0:Y:S01]  /*0420*/  LDC.64 R10, c[0x0][0x250] ;  /* 0x00009400ff0a7b82 */ /* 0x000e220000000a00 */
[----:B------:R-:W-:Y:S01]  /*0430*/  IADD3.X R9, R18, R9, RZ, P4, !PT ;  /* 0x0000000912097210 */ /* 0x000fe200027fe4ff */
[----:B------:R-:W-:-:S04]  /*0440*/  IMAD.WIDE R12, R19, 0x4, R12 ;  /* 0x00000004130c7825 */ /* 0x000fc800078e020c */
[C---:B------:R-:W-:Y:S02]  /*0450*/  IMAD.WIDE R16, R19.reuse, 0x4, R16 ;  /* 0x0000000413107825 */ /* 0x040fe400078e0210 */
[----:B------:R-:W2:Y:S02]  /*0460*/  LDG.E.EL R13, desc[UR4][R12.64] ;  /* 0x000000040c0d7981 */ /* 0x000ea4000c2e1900 */
[C---:B------:R-:W-:Y:S02]  /*0470*/  IMAD.WIDE R14, R19.reuse, 0x4, R14 ;  /* 0x00000004130e7825 */ /* 0x040fe400078e020e */
[----:B------:R-:W3:Y:S02]  /*0480*/  LDG.E.EL R17, desc[UR4][R16.64] ;  /* 0x0000000410117981 */ /* 0x000ee4000c2e1900 */
[----:B------:R-:W-:Y:S02]  /*0490*/  IMAD.WIDE R8, R19, 0x4, R8 ;  /* 0x0000000413087825 */ /* 0x000fe400078e0208 */
[----:B------:R-:W4:Y:S02]  /*04a0*/  LDG.E.EL R15, desc[UR4][R14.64] ;  /* 0x000000040e0f7981 */ /* 0x000f24000c2e1900 */
[----:B-1----:R-:W-:-:S02]  /*04b0*/  IMAD.WIDE R6, R3, 0x4, R6 ;  /* 0x0000000403067825 */ /* 0x002fc400078e0206 */
[----:B------:R-:W5:Y:S04]  /*04c0*/  LDG.E.EL R9, desc[UR4][R8.64] ;  /* 0x0000000408097981 */ /* 0x000f68000c2e1900 */
[----:B------:R-:W5:Y:S01]  /*04d0*/  LDG.E.EL R6, desc[UR4][R6.64] ;  /* 0x0000000406067981 */ /* 0x000f62000c2e1900 */
[----:B0-----:R-:W-:-:S06]  /*04e0*/  IMAD.WIDE R10, R2, 0x4, R10 ;  /* 0x00000004020a7825 */ /* 0x001fcc00078e020a */
[----:B------:R-:W5:Y:S01]  /*04f0*/  LDG.E.EL R10, desc[UR4][R10.64] ;  /* 0x000000040a0a7981 */ /* 0x000f62000c2e1900 */
[C---:B--2---:R-:W-:Y:S01]  /*0500*/  FADD R2, R4.reuse, R13 ;  /* 0x0000000d04027221 */ /* 0x044fe20000000000 */
[C---:B---3--:R-:W-:Y:S01]  /*0510*/  FADD R3, R4.reuse, R17 ;  /* 0x0000001104037221 */ /* 0x048fe20000000000 */
[C---:B----4-:R-:W-:Y:S01]  /*0520*/  FADD R19, R4.reuse, R15 ;  /* 0x0000000f04137221 */ /* 0x050fe20000000000 */
[----:B-----5:R-:W-:Y:S02]  /*0530*/  FADD R4, R4, R9 ;  /* 0x0000000904047221 */ /* 0x020fe40000000000 */
[----:B------:R-:W-:Y:S02]  /*0540*/  FADD R2, -R3, R2 ;  /* 0x0000000203027221 */ /* 0x000fe40000000100 */
[----:B------:R-:W-:Y:S02]  /*0550*/  FADD R4, -R19, R4 ;  /* 0x0000000413047221 */ /* 0x000fe40000000100 */
[----:B------:R-:W-:-:S02]  /*0560*/  FFMA R3, R6, R2, R3 ;  /* 0x0000000206037223 */ /* 0x000fc40000000003 */
[----:B------:R-:W-:-:S04]  /*0570*/  FFMA R4, R6, R4, R19 ;  /* 0x0000000406047223 */ /* 0x000fc80000000013 */
[----:B------:R-:W-:-:S04]  /*0580*/  FADD R4, -R3, R4 ;  /* 0x0000000403047221 */ /* 0x000fc80000000100 */
[----:B------:R-:W-:-:S04]  /*0590*/  FFMA R4, R10, R4, R3 ;  /* 0x000000040a047223 */ /* 0x000fc80000000003 */
[----:B------:R-:W-:-:S04]  /*05a0*/  FADD R4, RZ, -R4 ;  /* 0x80000004ff047221 */ /* 0x000fc80000000000 */
[----:B------:R-:W-:-:S05]  /*05b0*/  FMUL R4, R4, 1.4426950216293334961 ;  /* 0x3fb8aa3b04047820 */ /* 0x000fca0000400000 */
[----:B------:R-:W-:-:S13]  /*05c0*/  FSETP.GEU.AND P0, PT, R4, -126, PT ;  /* 0xc2fc00000400780b */ /* 0x000fda0003f0e000 */
[----:B------:R-:W-:-:S04]  /*05d0*/  @!P0 FMUL R4, R4, 0.5 ;  /* 0x3f00000004048820 */ /* 0x000fc80000400000 */
[----:B------:R-:W0:Y:S02]  /*05e0*/  MUFU.EX2 R2, R4 ;  /* 0x0000000400027308 */ /* 0x000e240000000800 */
[----:B0-----:R-:W-:-:S04]  /*05f0*/  @!P0 FMUL R2, R2, R2 ;  /* 0x0000000202028220 */ /* 0x001fc80000400000 */
[----:B------:R-:W-:Y:S02]  /*0600*/  FADD R5, R2, 1 ;  /* 0x3f80000002057421 */ /* 0x000fe40000000000 */
[----:B------:R-:W0:Y:S03]  /*0610*/  LDC.64 R2, c[0x0][0x210] ;  /* 0x00008400ff027b82 */ /* 0x000e260000000a00 */
[----:B------:R-:W-:Y:S01]  /*0620*/  FSETP.GT.AND P0, PT, R5, 8.50705917302346158658e+37, PT ;  /* 0x7e8000000500780b */ /* 0x000fe20003f04000 */
[----:B------:R-:W-:-:S12]  /*0630*/  HFMA2.MMA R6, -RZ, RZ, 1.625, 0 ;  /* 0x3e800000ff067435 */ /* 0x000fd800000001ff */
[----:B------:R-:W-:-:S06]  /*0640*/  @P0 FMUL R5, R5, 0.25 ;  /* 0x3e80000005050820 */ /* 0x000fcc0000400000 */
[----:B------:R-:W1:Y:S01]  /*0650*/  MUFU.RCP R5, R5 ;  /* 0x0000000500057308 */ /* 0x000e620000001000 */
[----:B------:R-:W-:Y:S01]  /*0660*/  FSEL R6, R6, 1, P0 ;  /* 0x3f80000006067808 */ /* 0x000fe20000000000 */
[----:B0-----:R-:W-:-:S04]  /*0670*/  IMAD.WIDE R2, R0, 0x4, R2 ;  /* 0x0000000400027825 */ /* 0x001fc800078e0202 */
[----:B-1----:R-:W-:-:S05]  /*0680*/  FMUL R7, R5, R6 ;  /* 0x0000000605077220 */ /* 0x002fca0000400000 */
[----:B------:R-:W-:Y:S01]  /*0690*/  STG.E desc[UR4][R2.64], R7 ;  /* 0x0000000702007986 */ /* 0x000fe2000c101904 */
[----:B------:R-:W-:Y:S05]  /*06a0*/  EXIT ;  /* 0x000000000000794d */ /* 0x000fea0003800000 */
.L_x_0:
[----:B------:R-:W-:-:S00]  /*06b0*/  BRA `(.L_x_0) ;  /* 0xfffffffc00fc7947 */ /* 0x000fc0000383ffff */
[----:B------:R-:W-:-:S00]  /*06c0*/  NOP ;  /* 0x0000000000007918 */ /* 0x000fc00000000000 */
        /* <DEDUP_REMOVED lines=11> */
.L_x_1:


//--------------------- .nv.constant0.triton_poi_fused__unsafe_index_add_convolution_mul_sigmoid_sub_55 --------------------------
	.section	.nv.constant0.triton_poi_fused__unsafe_index_add_convolution_mul_sigmoid_sub_55,"a",@progbits
	.sectionflags	@""
	.align	4
.nv.constant0.triton_poi_fused__unsafe_index_add_convolution_mul_sigmoid_sub_55:
	.zero		604
